	.headerflags	@"EF_CUDA_TEXMODE_UNIFIED EF_CUDA_64BIT_ADDRESS EF_CUDA_SM86 EF_CUDA_VIRTUAL_SM(EF_CUDA_SM86)"
	.elftype	@"ET_EXEC"


//--------------------- .nv.info                  --------------------------
	.section	.nv.info,"",@"SHT_CUDA_INFO"
	.align	4


	//----- nvinfo : EIATTR_REGCOUNT
	.align		4
        /*0000*/ 	.byte	0x04, 0x2f
        /*0002*/ 	.short	(.L_1 - .L_0)
	.align		4
.L_0:
        /*0004*/ 	.word	index@(triton_poi_fused__to_copy_mul_rsub_1)
        /*0008*/ 	.word	0x0000000f


	//----- nvinfo : EIATTR_FRAME_SIZE
	.align		4
.L_1:
        /*000c*/ 	.byte	0x04, 0x11
        /*000e*/ 	.short	(.L_3 - .L_2)
	.align		4
.L_2:
        /*0010*/ 	.word	index@(triton_poi_fused__to_copy_mul_rsub_1)
        /*0014*/ 	.word	0x00000000


	//----- nvinfo : EIATTR_MIN_STACK_SIZE
	.align		4
.L_3:
        /*0018*/ 	.byte	0x04, 0x12
        /*001a*/ 	.short	(.L_5 - .L_4)
	.align		4
.L_4:
        /*001c*/ 	.word	index@(triton_poi_fused__to_copy_mul_rsub_1)
        /*0020*/ 	.word	0x00000000
.L_5:


//--------------------- .nv.info.triton_poi_fused__to_copy_mul_rsub_1 --------------------------
	.section	.nv.info.triton_poi_fused__to_copy_mul_rsub_1,"",@"SHT_CUDA_INFO"
	.sectionflags	@""
	.align	4


	//----- nvinfo : EIATTR_CUDA_API_VERSION
	.align		4
        /*0000*/ 	.byte	0x04, 0x37
        /*0002*/ 	.short	(.L_7 - .L_6)
.L_6:
        /*0004*/ 	.word	0x00000080


	//----- nvinfo : EIATTR_SW2861232_WAR
	.align		4
.L_7:
        /*0008*/ 	.byte	0x01, 0x35
	.zero		2


	//----- nvinfo : EIATTR_PARAM_CBANK
	.align		4
        /*000c*/ 	.byte	0x04, 0x0a
        /*000e*/ 	.short	(.L_9 - .L_8)
	.align		4
.L_8:
        /*0010*/ 	.word	index@(.nv.constant0.triton_poi_fused__to_copy_mul_rsub_1)
        /*0014*/ 	.short	0x0160
        /*0016*/ 	.short	0x0020


	//----- nvinfo : EIATTR_CBANK_PARAM_SIZE
	.align		4
.L_9:
        /*0018*/ 	.byte	0x03, 0x19
        /*001a*/ 	.short	0x0020


	//----- nvinfo : EIATTR_KPARAM_INFO
	.align		4
        /*001c*/ 	.byte	0x04, 0x17
        /*001e*/ 	.short	(.L_11 - .L_10)
.L_10:
        /*0020*/ 	.word	0x00000000
        /*0024*/ 	.short	0x0003
        /*0026*/ 	.short	0x0018
        /*0028*/ 	.byte	0x00, 0xf4, 0x21, 0x00


	//----- nvinfo : EIATTR_KPARAM_INFO
	.align		4
.L_11:
        /*002c*/ 	.byte	0x04, 0x17
        /*002e*/ 	.short	(.L_13 - .L_12)
.L_12:
        /*0030*/ 	.word	0x00000000
        /*0034*/ 	.short	0x0002
        /*0036*/ 	.short	0x0010
        /*0038*/ 	.byte	0x00, 0xf0, 0x11, 0x00


	//----- nvinfo : EIATTR_KPARAM_INFO
	.align		4
.L_13:
        /*003c*/ 	.byte	0x04, 0x17
        /*003e*/ 	.short	(.L_15 - .L_14)
.L_14:
        /*0040*/ 	.word	0x00000000
        /*0044*/ 	.short	0x0001
        /*0046*/ 	.short	0x0008
        /*0048*/ 	.byte	0x00, 0xf4, 0x21, 0x00


	//----- nvinfo : EIATTR_KPARAM_INFO
	.align		4
.L_15:
        /*004c*/ 	.byte	0x04, 0x17
        /*004e*/ 	.short	(.L_17 - .L_16)
.L_16:
        /*0050*/ 	.word	0x00000000
        /*0054*/ 	.short	0x0000
        /*0056*/ 	.short	0x0000
        /*0058*/ 	.byte	0x00, 0xf4, 0x21, 0x00


	//----- nvinfo : EIATTR_MAXREG_COUNT
	.align		4
.L_17:
        /*005c*/ 	.byte	0x03, 0x1b
        /*005e*/ 	.short	0x00ff


	//----- nvinfo : EIATTR_EXIT_INSTR_OFFSETS
	.align		4
        /*0060*/ 	.byte	0x04, 0x1c
        /*0062*/ 	.short	(.L_19 - .L_18)


	//   ....[0]....
.L_18:
        /*0064*/ 	.word	0x00000250


	//   ....[1]....
        /*0068*/ 	.word	0x00000280


	//----- nvinfo : EIATTR_REQNTID
	.align		4
.L_19:
        /*006c*/ 	.byte	0x04, 0x10
        /*006e*/ 	.short	(.L_21 - .L_20)
.L_20:
        /*0070*/ 	.word	0x00000080
        /*0074*/ 	.word	0x00000001
        /*0078*/ 	.word	0x00000001
.L_21:


//--------------------- .nv.callgraph             --------------------------
	.section	.nv.callgraph,"",@"SHT_CUDA_CALLGRAPH"
	.align	4
	.sectionentsize	8
	.align		4
        /*0000*/ 	.word	0x00000000
	.align		4
        /*0004*/ 	.word	0xffffffff
	.align		4
        /*0008*/ 	.word	0x00000000
	.align		4
        /*000c*/ 	.word	0xfffffffe
	.align		4
        /*0010*/ 	.word	0x00000000
	.align		4
        /*0014*/ 	.word	0xfffffffd
	.align		4
        /*0018*/ 	.word	0x00000000
	.align		4
        /*001c*/ 	.word	0xfffffffc


//--------------------- .nv.rel.action            --------------------------
	.section	.nv.rel.action,"",@"SHT_CUDA_RELOCINFO"
	.align	8
	.sectionentsize	8
        /*0000*/ 	.byte	0x73, 0x00, 0x00, 0x00, 0x00, 0x00, 0x00, 0x00, 0x00, 0x00, 0x00, 0x11, 0x25, 0x00, 0x05, 0x36


//--------------------- .nv.constant0.triton_poi_fused__to_copy_mul_rsub_1 --------------------------
	.section	.nv.constant0.triton_poi_fused__to_copy_mul_rsub_1,"a",@progbits
	.sectionflags	@""
	.align	4
.nv.constant0.triton_poi_fused__to_copy_mul_rsub_1:
	.zero		384


//--------------------- .text.triton_poi_fused__to_copy_mul_rsub_1 --------------------------
	.section	.text.triton_poi_fused__to_copy_mul_rsub_1,"ax",@progbits
	.sectioninfo	@"SHI_REGISTERS=15"
	.align	128
        .global         triton_poi_fused__to_copy_mul_rsub_1
        .type           triton_poi_fused__to_copy_mul_rsub_1,@function
        .size           triton_poi_fused__to_copy_mul_rsub_1,(.L_x_1 - triton_poi_fused__to_copy_mul_rsub_1)
        .other          triton_poi_fused__to_copy_mul_rsub_1,@"STO_CUDA_ENTRY STV_DEFAULT"
triton_poi_fused__to_copy_mul_rsub_1:
.text.triton_poi_fused__to_copy_mul_rsub_1:
[----:B------:R-:W-:Y:S02]  /*0000*/  IMAD.MOV.U32 R1, RZ, RZ, c[0x0][0x28] ;  /* 0x00000a00ff017624 */ /* 0x000fe400078e00ff */
[----:B------:R-:W0:Y:S01]  /*0010*/  S2R R0, SR_TID.X ;  /* 0x0000000000007919 */ /* 0x000e220000002100 */
[----:B------:R-:W-:Y:S01]  /*0020*/  CS2R R4, SRZ ;  /* 0x0000000000047805 */ /* 0x000fe2000001ff00 */
[----:B------:R-:W-:Y:S02]  /*0030*/  CS2R R6, SRZ ;  /* 0x0000000000067805 */ /* 0x000fe4000001ff00 */
[----:B------:R-:W1:Y:S01]  /*0040*/  S2R R3, SR_CTAID.X ;  /* 0x0000000000037919 */ /* 0x000e620000002500 */
[----:B0-----:R-:W-:-:S04]  /*0050*/  SHF.L.U32 R0, R0, 0x1, RZ ;  /* 0x0000000100007819 */ /* 0x001fc800000006ff */
[----:B------:R-:W-:-:S05]  /*0060*/  LOP3.LUT R0, R0, 0xfe, RZ, 0xc0, !PT ;  /* 0x000000fe00007812 */ /* 0x000fca00078ec0ff */
[----:B-1----:R-:W-:-:S04]  /*0070*/  IMAD R0, R3, 0x100, R0 ;  /* 0x0000010003007824 */ /* 0x002fc800078e0200 */
[C---:B------:R-:W-:Y:S01]  /*0080*/  IMAD.HI R2, R0.reuse, 0x51eb851f, RZ ;  /* 0x51eb851f00027827 */ /* 0x040fe200078e02ff */
[----:B------:R-:W-:-:S04]  /*0090*/  ISETP.GE.AND P2, PT, R0, 0x9c4, PT ;  /* 0x000009c40000780c */ /* 0x000fc80003f46270 */
[----:B------:R-:W-:-:S04]  /*00a0*/  SHF.R.U32.HI R3, RZ, 0x1f, R2 ;  /* 0x0000001fff037819 */ /* 0x000fc80000011602 */
[----:B------:R-:W-:Y:S02]  /*00b0*/  LEA.HI.SX32 R11, R2, R3, 0x1c ;  /* 0x00000003020b7211 */ /* 0x000fe400078fe2ff */
[----:B------:R-:W-:-:S03]  /*00c0*/  MOV R3, 0x8 ;  /* 0x0000000800037802 */ /* 0x000fc60000000f00 */
[----:B------:R-:W-:Y:S01]  /*00d0*/  @!P2 MOV R8, 0x0 ;  /* 0x000000000008a802 */ /* 0x000fe20000000f00 */
[----:B------:R-:W-:Y:S02]  /*00e0*/  @!P2 IMAD.MOV.U32 R9, RZ, RZ, 0x14f00000 ;  /* 0x14f00000ff09a424 */ /* 0x000fe400078e00ff */
[----:B------:R-:W-:Y:S01]  /*00f0*/  IMAD R10, R11, -0x32, R0 ;  /* 0xffffffce0b0a7824 */ /* 0x000fe200078e0200 */
[----:B------:R-:W0:Y:S03]  /*0100*/  @!P2 R2UR UR4, R8 ;  /* 0x000000000804a3c2 */ /* 0x000e2600000e0000 */
[----:B------:R-:W-:-:S05]  /*0110*/  IMAD.WIDE R2, R10, R3, c[0x0][0x160] ;  /* 0x000058000a027625 */ /* 0x000fca00078e0203 */
[----:B------:R-:W0:Y:S02]  /*0120*/  @!P2 R2UR UR5, R9 ;  /* 0x000000000905a3c2 */ /* 0x000e2400000e0000 */
[----:B0-----:R0:W2:Y:S01]  /*0130*/  @!P2 LDG.E.EL.128 R4, desc[UR4][R2.64] ;  /* 0x000000040204a981 */ /* 0x0010a2200c2e1d00 */
[----:B------:R-:W-:Y:S02]  /*0140*/  IADD3 R8, R0, 0x1, RZ ;  /* 0x0000000100087810 */ /* 0x000fe40007ffe0ff */
[----:B------:R-:W-:-:S03]  /*0150*/  ISETP.GT.AND P0, PT, R10, R11, PT ;  /* 0x0000000b0a00720c */ /* 0x000fc60003f04270 */
[----:B------:R-:W-:-:S04]  /*0160*/  IMAD.HI R9, R8, 0x51eb851f, RZ ;  /* 0x51eb851f08097827 */ /* 0x000fc800078e02ff */
[----:B0-----:R-:W-:Y:S01]  /*0170*/  IMAD.MOV.U32 R3, RZ, RZ, 0x4 ;  /* 0x00000004ff037424 */ /* 0x001fe200078e00ff */
[----:B------:R-:W-:-:S03]  /*0180*/  SHF.R.U32.HI R12, RZ, 0x1f, R9 ;  /* 0x0000001fff0c7819 */ /* 0x000fc60000011609 */
[----:B------:R-:W-:Y:S01]  /*0190*/  IMAD.WIDE R2, R0, R3, c[0x0][0x168] ;  /* 0x00005a0000027625 */ /* 0x000fe200078e0203 */
[----:B------:R-:W-:-:S05]  /*01a0*/  LEA.HI.SX32 R9, R9, R12, 0x1c ;  /* 0x0000000c09097211 */ /* 0x000fca00078fe2ff */
[----:B------:R-:W-:-:S05]  /*01b0*/  IMAD R8, R9, -0x32, R8 ;  /* 0xffffffce09087824 */ /* 0x000fca00078e0208 */
[----:B------:R-:W-:Y:S01]  /*01c0*/  ISETP.GT.AND P1, PT, R8, R11, PT ;  /* 0x0000000b0800720c */ /* 0x000fe20003f24270 */
[----:B--2---:R-:W0:Y:S08]  /*01d0*/  I2F.S64 R4, R4 ;  /* 0x0000000400047312 */ /* 0x004e300000301400 */
[----:B------:R-:W1:Y:S01]  /*01e0*/  I2F.S64 R6, R6 ;  /* 0x0000000600067312 */ /* 0x000e620000301400 */
[----:B0-----:R-:W-:-:S04]  /*01f0*/  FADD R9, -R4, 1 ;  /* 0x3f80000004097421 */ /* 0x001fc80000000100 */
[----:B------:R-:W-:Y:S01]  /*0200*/  FMUL R9, R9, -3.40282346638528859812e+38 ;  /* 0xff7fffff09097820 */ /* 0x000fe20000400000 */
[----:B-1----:R-:W-:-:S04]  /*0210*/  FADD R12, -R6, 1 ;  /* 0x3f800000060c7421 */ /* 0x002fc80000000100 */
[----:B------:R-:W-:Y:S01]  /*0220*/  SEL R4, R9, 0xff7fffff, !P0 ;  /* 0xff7fffff09047807 */ /* 0x000fe20004000000 */
[----:B------:R-:W-:-:S05]  /*0230*/  FMUL R12, R12, -3.40282346638528859812e+38 ;  /* 0xff7fffff0c0c7820 */ /* 0x000fca0000400000 */
[----:B------:R-:W-:Y:S01]  /*0240*/  SEL R5, R12, 0xff7fffff, !P1 ;  /* 0xff7fffff0c057807 */ /* 0x000fe20004800000 */
[----:B------:R-:W-:Y:S06]  /*0250*/  @P2 EXIT ;  /* 0x000000000000294d */ /* 0x000fec0003800000 */
[----:B------:R-:W-:Y:S02]  /*0260*/  ULDC.64 UR4, c[0x0][0x118] ;  /* 0x0000460000047ab9 */ /* 0x000fe40000000a00 */
[----:B------:R-:W-:Y:S01]  /*0270*/  STG.E.64 [R2.64], R4 ;  /* 0x0000000402007986 */ /* 0x000fe2000c101b04 */
[----:B------:R-:W-:Y:S05]  /*0280*/  EXIT ;  /* 0x000000000000794d */ /* 0x000fea0003800000 */
.L_x_0:
[----:B------:R-:W-:-:S00]  /*0290*/  BRA `(.L_x_0) ;  /* 0xfffffff000007947 */ /* 0x000fc0000383ffff */
[----:B------:R-:W-:-:S00]  /*02a0*/  NOP ;  /* 0x0000000000007918 */ /* 0x000fc00000000000 */
        /* <DEDUP_REMOVED lines=13> */
.L_x_1:
